	.headerflags	@"EF_CUDA_TEXMODE_UNIFIED EF_CUDA_64BIT_ADDRESS EF_CUDA_ACCELERATORS EF_CUDA_SM90 EF_CUDA_VIRTUAL_SM(EF_CUDA_SM90)"
	.elftype	@"ET_EXEC"


//--------------------- .nv.info                  --------------------------
	.section	.nv.info,"",@"SHT_CUDA_INFO"
	.align	4


	//----- nvinfo : EIATTR_REGCOUNT
	.align		4
        /*0000*/ 	.byte	0x04, 0x2f
        /*0002*/ 	.short	(.L_1 - .L_0)
	.align		4
.L_0:
        /*0004*/ 	.word	index@(triton_poi_fused_native_group_norm_relu_14)
        /*0008*/ 	.word	0x00000014


	//----- nvinfo : EIATTR_MIN_STACK_SIZE
	.align		4
.L_1:
        /*000c*/ 	.byte	0x04, 0x12
        /*000e*/ 	.short	(.L_3 - .L_2)
	.align		4
.L_2:
        /*0010*/ 	.word	index@(triton_poi_fused_native_group_norm_relu_14)
        /*0014*/ 	.word	0x00000000


	//----- nvinfo : EIATTR_FRAME_SIZE
	.align		4
.L_3:
        /*0018*/ 	.byte	0x04, 0x11
        /*001a*/ 	.short	(.L_5 - .L_4)
	.align		4
.L_4:
        /*001c*/ 	.word	index@(triton_poi_fused_native_group_norm_relu_14)
        /*0020*/ 	.word	0x00000000


	//----- nvinfo : EIATTR_MIN_STACK_SIZE
	.align		4
.L_5:
        /*0024*/ 	.byte	0x04, 0x12
        /*0026*/ 	.short	(.L_7 - .L_6)
	.align		4
.L_6:
        /*0028*/ 	.word	index@(triton_poi_fused_native_group_norm_relu_14)
        /*002c*/ 	.word	0x00000000
.L_7:


//--------------------- .nv.info.triton_poi_fused_native_group_norm_relu_14 --------------------------
	.section	.nv.info.triton_poi_fused_native_group_norm_relu_14,"",@"SHT_CUDA_INFO"
	.sectionflags	@""
	.align	4


	//----- nvinfo : EIATTR_CUDA_API_VERSION
	.align		4
        /*0000*/ 	.byte	0x04, 0x37
        /*0002*/ 	.short	(.L_9 - .L_8)
.L_8:
        /*0004*/ 	.word	0x0000007c


	//----- nvinfo : EIATTR_KPARAM_INFO
	.align		4
.L_9:
        /*0008*/ 	.byte	0x04, 0x17
        /*000a*/ 	.short	(.L_11 - .L_10)
.L_10:
        /*000c*/ 	.word	0x00000000
        /*0010*/ 	.short	0x0006
        /*0012*/ 	.short	0x0030
        /*0014*/ 	.byte	0x00, 0xf0, 0x11, 0x00


	//----- nvinfo : EIATTR_KPARAM_INFO
	.align		4
.L_11:
        /*0018*/ 	.byte	0x04, 0x17
        /*001a*/ 	.short	(.L_13 - .L_12)
.L_12:
        /*001c*/ 	.word	0x00000000
        /*0020*/ 	.short	0x0005
        /*0022*/ 	.short	0x0028
        /*0024*/ 	.byte	0x00, 0xf4, 0x21, 0x00


	//----- nvinfo : EIATTR_KPARAM_INFO
	.align		4
.L_13:
        /*0028*/ 	.byte	0x04, 0x17
        /*002a*/ 	.short	(.L_15 - .L_14)
.L_14:
        /*002c*/ 	.word	0x00000000
        /*0030*/ 	.short	0x0004
        /*0032*/ 	.short	0x0020
        /*0034*/ 	.byte	0x00, 0xf4, 0x21, 0x00


	//----- nvinfo : EIATTR_KPARAM_INFO
	.align		4
.L_15:
        /*0038*/ 	.byte	0x04, 0x17
        /*003a*/ 	.short	(.L_17 - .L_16)
.L_16:
        /*003c*/ 	.word	0x00000000
        /*0040*/ 	.short	0x0003
        /*0042*/ 	.short	0x0018
        /*0044*/ 	.byte	0x00, 0xf4, 0x21, 0x00


	//----- nvinfo : EIATTR_KPARAM_INFO
	.align		4
.L_17:
        /*0048*/ 	.byte	0x04, 0x17
        /*004a*/ 	.short	(.L_19 - .L_18)
.L_18:
        /*004c*/ 	.word	0x00000000
        /*0050*/ 	.short	0x0002
        /*0052*/ 	.short	0x0010
        /*0054*/ 	.byte	0x00, 0xf4, 0x21, 0x00


	//----- nvinfo : EIATTR_KPARAM_INFO
	.align		4
.L_19:
        /*0058*/ 	.byte	0x04, 0x17
        /*005a*/ 	.short	(.L_21 - .L_20)
.L_20:
        /*005c*/ 	.word	0x00000000
        /*0060*/ 	.short	0x0001
        /*0062*/ 	.short	0x0008
        /*0064*/ 	.byte	0x00, 0xf4, 0x21, 0x00


	//----- nvinfo : EIATTR_KPARAM_INFO
	.align		4
.L_21:
        /*0068*/ 	.byte	0x04, 0x17
        /*006a*/ 	.short	(.L_23 - .L_22)
.L_22:
        /*006c*/ 	.word	0x00000000
        /*0070*/ 	.short	0x0000
        /*0072*/ 	.short	0x0000
        /*0074*/ 	.byte	0x00, 0xf4, 0x21, 0x00


	//----- nvinfo : EIATTR_SPARSE_MMA_MASK
	.align		4
.L_23:
        /*0078*/ 	.byte	0x03, 0x50
        /*007a*/ 	.short	0x0000


	//----- nvinfo : EIATTR_MAXREG_COUNT
	.align		4
        /*007c*/ 	.byte	0x03, 0x1b
        /*007e*/ 	.short	0x00ff


	//----- nvinfo : EIATTR_EXIT_INSTR_OFFSETS
	.align		4
        /*0080*/ 	.byte	0x04, 0x1c
        /*0082*/ 	.short	(.L_25 - .L_24)


	//   ....[0]....
.L_24:
        /*0084*/ 	.word	0x00000330


	//----- nvinfo : EIATTR_REQNTID
	.align		4
.L_25:
        /*0088*/ 	.byte	0x04, 0x10
        /*008a*/ 	.short	(.L_27 - .L_26)
.L_26:
        /*008c*/ 	.word	0x00000100
        /*0090*/ 	.word	0x00000001
        /*0094*/ 	.word	0x00000001


	//----- nvinfo : EIATTR_CBANK_PARAM_SIZE
	.align		4
.L_27:
        /*0098*/ 	.byte	0x03, 0x19
        /*009a*/ 	.short	0x0034


	//----- nvinfo : EIATTR_PARAM_CBANK
	.align		4
        /*009c*/ 	.byte	0x04, 0x0a
        /*009e*/ 	.short	(.L_29 - .L_28)
	.align		4
.L_28:
        /*00a0*/ 	.word	index@(.nv.constant0.triton_poi_fused_native_group_norm_relu_14)
        /*00a4*/ 	.short	0x0210
        /*00a6*/ 	.short	0x0034


	//----- nvinfo : EIATTR_SW_WAR
	.align		4
.L_29:
        /*00a8*/ 	.byte	0x04, 0x36
        /*00aa*/ 	.short	(.L_31 - .L_30)
.L_30:
        /*00ac*/ 	.word	0x00000008
.L_31:


//--------------------- .nv.callgraph             --------------------------
	.section	.nv.callgraph,"",@"SHT_CUDA_CALLGRAPH"
	.align	4
	.sectionentsize	8
	.align		4
        /*0000*/ 	.word	0x00000000
	.align		4
        /*0004*/ 	.word	0xffffffff
	.align		4
        /*0008*/ 	.word	0x00000000
	.align		4
        /*000c*/ 	.word	0xfffffffe
	.align		4
        /*0010*/ 	.word	0x00000000
	.align		4
        /*0014*/ 	.word	0xfffffffd
	.align		4
        /*0018*/ 	.word	0x00000000
	.align		4
        /*001c*/ 	.word	0xfffffffc


//--------------------- .text.triton_poi_fused_native_group_norm_relu_14 --------------------------
	.section	.text.triton_poi_fused_native_group_norm_relu_14,"ax",@progbits
	.align	128
        .global         triton_poi_fused_native_group_norm_relu_14
        .type           triton_poi_fused_native_group_norm_relu_14,@function
        .size           triton_poi_fused_native_group_norm_relu_14,(.L_x_1 - triton_poi_fused_native_group_norm_relu_14)
        .other          triton_poi_fused_native_group_norm_relu_14,@"STO_CUDA_ENTRY STV_DEFAULT"
triton_poi_fused_native_group_norm_relu_14:
.text.triton_poi_fused_native_group_norm_relu_14:
[----:B------:R-:W-:Y:S01]  /*0000*/  LDC R1, c[0x0][0x28] ;  /* 0x00000a00ff017b82 */ /* 0x000fe20000000800 */
[----:B------:R-:W1:Y:S07]  /*0010*/  S2R R0, SR_TID.X ;  /* 0x0000000000007919 */ /* 0x000e6e0000002100 */
[----:B------:R-:W2:Y:S01]  /*0020*/  LDC.64 R10, c[0x0][0x218] ;  /* 0x00008600ff0a7b82 */ /* 0x000ea20000000a00 */
[----:B------:R-:W-:Y:S01]  /*0030*/  ULDC.64 UR4, c[0x0][0x208] ;  /* 0x0000820000047ab9 */ /* 0x000fe20000000a00 */
[----:B------:R-:W3:Y:S06]  /*0040*/  S2R R3, SR_CTAID.X ;  /* 0x0000000000037919 */ /* 0x000eec0000002500 */
[----:B------:R-:W4:Y:S08]  /*0050*/  LDC.64 R8, c[0x0][0x210] ;  /* 0x00008400ff087b82 */ /* 0x000f300000000a00 */
[----:B------:R-:W5:Y:S08]  /*0060*/  LDC.64 R6, c[0x0][0x220] ;  /* 0x00008800ff067b82 */ /* 0x000f700000000a00 */
[----:B------:R-:W5:Y:S01]  /*0070*/  LDC.64 R4, c[0x0][0x228] ;  /* 0x00008a00ff047b82 */ /* 0x000f620000000a00 */
[----:B-1----:R-:W-:Y:S01]  /*0080*/  IMAD.SHL.U32 R0, R0, 0x2, RZ ;  /* 0x0000000200007824 */ /* 0x002fe200078e00ff */
[----:B---3--:R-:W-:-:S04]  /*0090*/  SHF.R.S32.HI R13, RZ, 0x16, R3 ;  /* 0x00000016ff0d7819 */ /* 0x008fc80000011403 */
[----:B------:R-:W-:Y:S02]  /*00a0*/  LOP3.LUT R0, R0, 0x1fe, RZ, 0xc0, !PT ;  /* 0x000001fe00007812 */ /* 0x000fe400078ec0ff */
[----:B------:R-:W-:-:S03]  /*00b0*/  SGXT R13, R13, 0x1 ;  /* 0x000000010d0d781a */ /* 0x000fc60000000200 */
[----:B------:R-:W-:Y:S02]  /*00c0*/  IMAD R0, R3, 0x200, R0 ;  /* 0x0000020003007824 */ /* 0x000fe400078e0200 */
[----:B------:R-:W1:Y:S02]  /*00d0*/  LDC.64 R2, c[0x0][0x230] ;  /* 0x00008c00ff027b82 */ /* 0x000e640000000a00 */
[----:B----4-:R-:W-:Y:S01]  /*00e0*/  IMAD.WIDE R8, R0, 0x4, R8 ;  /* 0x0000000400087825 */ /* 0x010fe200078e0208 */
[CC--:B------:R-:W-:Y:S02]  /*00f0*/  LEA.HI R12, R13.reuse, R0.reuse, RZ, 0x6 ;  /* 0x000000000d0c7211 */ /* 0x0c0fe400078f30ff */
[----:B------:R-:W-:Y:S02]  /*0100*/  LEA.HI R14, R13, R0, RZ, 0xc ;  /* 0x000000000d0e7211 */ /* 0x000fe400078f60ff */
[--C-:B------:R-:W-:Y:S02]  /*0110*/  SHF.R.S32.HI R13, RZ, 0x6, R12.reuse ;  /* 0x00000006ff0d7819 */ /* 0x100fe4000001140c */
[----:B------:R-:W-:-:S02]  /*0120*/  SHF.R.S32.HI R12, RZ, 0x1f, R12 ;  /* 0x0000001fff0c7819 */ /* 0x000fc4000001140c */
[----:B------:R-:W-:Y:S02]  /*0130*/  SHF.R.S32.HI R17, RZ, 0xc, R14 ;  /* 0x0000000cff117819 */ /* 0x000fe4000001140e */
[----:B------:R-:W-:-:S03]  /*0140*/  LEA.HI R12, R12, R13, RZ, 0x9 ;  /* 0x0000000d0c0c7211 */ /* 0x000fc600078f48ff */
[----:B--2---:R-:W-:Y:S01]  /*0150*/  IMAD.WIDE R10, R17, 0x4, R10 ;  /* 0x00000004110a7825 */ /* 0x004fe200078e020a */
[----:B------:R-:W-:-:S05]  /*0160*/  LOP3.LUT R12, R12, 0xfffffe00, RZ, 0xc0, !PT ;  /* 0xfffffe000c0c7812 */ /* 0x000fca00078ec0ff */
[----:B------:R-:W-:Y:S01]  /*0170*/  IMAD.IADD R15, R13, 0x1, -R12 ;  /* 0x000000010d0f7824 */ /* 0x000fe200078e0a0c */
[----:B------:R-:W2:Y:S01]  /*0180*/  LDG.E.EL R10, desc[UR4][R10.64] ;  /* 0x000000040a0a7981 */ /* 0x000ea2000c2e1900 */
[----:B-----5:R-:W-:-:S03]  /*0190*/  IMAD.WIDE R12, R17, 0x4, R6 ;  /* 0x00000004110c7825 */ /* 0x020fc600078e0206 */
[----:B------:R3:W2:Y:S01]  /*01a0*/  LDG.E.64 R6, desc[UR4][R8.64] ;  /* 0x0000000408067981 */ /* 0x0006a2000c1e1b00 */
[----:B0-----:R-:W-:-:S03]  /*01b0*/  IMAD.WIDE R4, R15, 0x4, R4 ;  /* 0x000000040f047825 */ /* 0x001fc600078e0204 */
[----:B------:R-:W4:Y:S01]  /*01c0*/  LDG.E.EL R12, desc[UR4][R12.64] ;  /* 0x000000040c0c7981 */ /* 0x000f22000c2e1900 */
[----:B-1----:R-:W-:Y:S01]  /*01d0*/  IMAD.WIDE R14, R15, 0x4, R2 ;  /* 0x000000040f0e7825 */ /* 0x002fe200078e0202 */
[----:B------:R-:W-:Y:S01]  /*01e0*/  SHF.R.S32.HI R17, RZ, 0x1f, R0 ;  /* 0x0000001fff117819 */ /* 0x000fe20000011400 */
[----:B------:R-:W0:Y:S01]  /*01f0*/  LDC.64 R2, c[0x0][0x238] ;  /* 0x00008e00ff027b82 */ /* 0x000e220000000a00 */
[----:B------:R-:W5:Y:S04]  /*0200*/  LDG.E.EL R4, desc[UR4][R4.64] ;  /* 0x0000000404047981 */ /* 0x000f68000c2e1900 */
[----:B------:R-:W5:Y:S01]  /*0210*/  LDG.E.EL R15, desc[UR4][R14.64] ;  /* 0x000000040e0f7981 */ /* 0x000f62000c2e1900 */
[----:B------:R-:W-:-:S05]  /*0220*/  LEA.HI R17, R17, R0, RZ, 0xf ;  /* 0x0000000011117211 */ /* 0x000fca00078f78ff */
[C---:B---3--:R-:W-:Y:S01]  /*0230*/  IMAD.SHL.U32 R8, R17.reuse, 0x2, RZ ;  /* 0x0000000211087824 */ /* 0x048fe200078e00ff */
[----:B------:R-:W-:-:S04]  /*0240*/  LOP3.LUT R17, R17, 0xffff8000, RZ, 0xc0, !PT ;  /* 0xffff800011117812 */ /* 0x000fc800078ec0ff */
[----:B------:R-:W-:-:S04]  /*0250*/  LOP3.LUT R8, R8, 0xffff0000, RZ, 0xc0, !PT ;  /* 0xffff000008087812 */ /* 0x000fc800078ec0ff */
[----:B------:R-:W-:-:S05]  /*0260*/  IADD3 R17, R8, R0, -R17 ;  /* 0x0000000008117210 */ /* 0x000fca0007ffe811 */
[----:B0-----:R-:W-:-:S04]  /*0270*/  IMAD.WIDE R2, R17, 0x4, R2 ;  /* 0x0000000411027825 */ /* 0x001fc800078e0202 */
[--C-:B--2---:R-:W-:Y:S01]  /*0280*/  FADD R11, R6, -R10.reuse ;  /* 0x8000000a060b7221 */ /* 0x104fe20000000000 */
[----:B------:R-:W-:-:S03]  /*0290*/  FADD R7, R7, -R10 ;  /* 0x8000000a07077221 */ /* 0x000fc60000000000 */
[C---:B----4-:R-:W-:Y:S01]  /*02a0*/  FMUL R11, R12.reuse, R11 ;  /* 0x0000000b0c0b7220 */ /* 0x050fe20000400000 */
[----:B------:R-:W-:-:S03]  /*02b0*/  FMUL R6, R12, R7 ;  /* 0x000000070c067220 */ /* 0x000fc60000400000 */
[C-C-:B-----5:R-:W-:Y:S01]  /*02c0*/  FFMA R11, R4.reuse, R11, R15.reuse ;  /* 0x0000000b040b7223 */ /* 0x160fe2000000000f */
[----:B------:R-:W-:-:S04]  /*02d0*/  FFMA R6, R4, R6, R15 ;  /* 0x0000000604067223 */ /* 0x000fc8000000000f */
[C---:B------:R-:W-:Y:S02]  /*02e0*/  FSETP.GEU.AND P0, PT, R11.reuse, RZ, PT ;  /* 0x000000ff0b00720b */ /* 0x040fe40003f0e000 */
[C---:B------:R-:W-:Y:S02]  /*02f0*/  FSETP.GEU.AND P1, PT, R6.reuse, RZ, PT ;  /* 0x000000ff0600720b */ /* 0x040fe40003f2e000 */
[----:B------:R-:W-:Y:S02]  /*0300*/  FSEL R4, R11, RZ, P0 ;  /* 0x000000ff0b047208 */ /* 0x000fe40000000000 */
[----:B------:R-:W-:-:S05]  /*0310*/  FSEL R5, R6, RZ, P1 ;  /* 0x000000ff06057208 */ /* 0x000fca0000800000 */
[----:B------:R-:W-:Y:S01]  /*0320*/  STG.E.64 desc[UR4][R2.64], R4 ;  /* 0x0000000402007986 */ /* 0x000fe2000c101b04 */
[----:B------:R-:W-:Y:S05]  /*0330*/  EXIT ;  /* 0x000000000000794d */ /* 0x000fea0003800000 */
.L_x_0:
[----:B------:R-:W-:-:S00]  /*0340*/  BRA `(.L_x_0) ;  /* 0xfffffffc00fc7947 */ /* 0x000fc0000383ffff */
[----:B------:R-:W-:-:S00]  /*0350*/  NOP ;  /* 0x0000000000007918 */ /* 0x000fc00000000000 */
        /* <DEDUP_REMOVED lines=10> */
.L_x_1:


//--------------------- .nv.constant0.triton_poi_fused_native_group_norm_relu_14 --------------------------
	.section	.nv.constant0.triton_poi_fused_native_group_norm_relu_14,"a",@progbits
	.sectionflags	@""
	.align	4
.nv.constant0.triton_poi_fused_native_group_norm_relu_14:
	.zero		580
